	.headerflags	@"EF_CUDA_TEXMODE_UNIFIED EF_CUDA_64BIT_ADDRESS EF_CUDA_ACCELERATORS EF_CUDA_SM90 EF_CUDA_VIRTUAL_SM(EF_CUDA_SM90)"
	.elftype	@"ET_EXEC"


//--------------------- .nv.info                  --------------------------
	.section	.nv.info,"",@"SHT_CUDA_INFO"
	.align	4


	//----- nvinfo : EIATTR_REGCOUNT
	.align		4
        /*0000*/ 	.byte	0x04, 0x2f
        /*0002*/ 	.short	(.L_2 - .L_1)
	.align		4
.L_1:
        /*0004*/ 	.word	index@(triton_poi_fused_tanh_3)
        /*0008*/ 	.word	0x0000000b


	//----- nvinfo : EIATTR_MIN_STACK_SIZE
	.align		4
.L_2:
        /*000c*/ 	.byte	0x04, 0x12
        /*000e*/ 	.short	(.L_4 - .L_3)
	.align		4
.L_3:
        /*0010*/ 	.word	index@(triton_poi_fused_tanh_3)
        /*0014*/ 	.word	0x00000000


	//----- nvinfo : EIATTR_FRAME_SIZE
	.align		4
.L_4:
        /*0018*/ 	.byte	0x04, 0x11
        /*001a*/ 	.short	(.L_6 - .L_5)
	.align		4
.L_5:
        /*001c*/ 	.word	index@(triton_poi_fused_tanh_3)
        /*0020*/ 	.word	0x00000000


	//----- nvinfo : EIATTR_MIN_STACK_SIZE
	.align		4
.L_6:
        /*0024*/ 	.byte	0x04, 0x12
        /*0026*/ 	.short	(.L_8 - .L_7)
	.align		4
.L_7:
        /*0028*/ 	.word	index@(triton_poi_fused_tanh_3)
        /*002c*/ 	.word	0x00000000
.L_8:


//--------------------- .nv.info.triton_poi_fused_tanh_3 --------------------------
	.section	.nv.info.triton_poi_fused_tanh_3,"",@"SHT_CUDA_INFO"
	.sectionflags	@""
	.align	4


	//----- nvinfo : EIATTR_CUDA_API_VERSION
	.align		4
        /*0000*/ 	.byte	0x04, 0x37
        /*0002*/ 	.short	(.L_10 - .L_9)
.L_9:
        /*0004*/ 	.word	0x0000007c


	//----- nvinfo : EIATTR_KPARAM_INFO
	.align		4
.L_10:
        /*0008*/ 	.byte	0x04, 0x17
        /*000a*/ 	.short	(.L_12 - .L_11)
.L_11:
        /*000c*/ 	.word	0x00000000
        /*0010*/ 	.short	0x0001
        /*0012*/ 	.short	0x0008
        /*0014*/ 	.byte	0x00, 0xf0, 0x11, 0x00


	//----- nvinfo : EIATTR_KPARAM_INFO
	.align		4
.L_12:
        /*0018*/ 	.byte	0x04, 0x17
        /*001a*/ 	.short	(.L_14 - .L_13)
.L_13:
        /*001c*/ 	.word	0x00000000
        /*0020*/ 	.short	0x0000
        /*0022*/ 	.short	0x0000
        /*0024*/ 	.byte	0x00, 0xf4, 0x21, 0x00


	//----- nvinfo : EIATTR_SPARSE_MMA_MASK
	.align		4
.L_14:
        /*0028*/ 	.byte	0x03, 0x50
        /*002a*/ 	.short	0x0000


	//----- nvinfo : EIATTR_MAXREG_COUNT
	.align		4
        /*002c*/ 	.byte	0x03, 0x1b
        /*002e*/ 	.short	0x00ff


	//----- nvinfo : EIATTR_EXIT_INSTR_OFFSETS
	.align		4
        /*0030*/ 	.byte	0x04, 0x1c
        /*0032*/ 	.short	(.L_16 - .L_15)


	//   ....[0]....
.L_15:
        /*0034*/ 	.word	0x000003b0


	//   ....[1]....
        /*0038*/ 	.word	0x000003d0


	//----- nvinfo : EIATTR_REQNTID
	.align		4
.L_16:
        /*003c*/ 	.byte	0x04, 0x10
        /*003e*/ 	.short	(.L_18 - .L_17)
.L_17:
        /*0040*/ 	.word	0x00000020
        /*0044*/ 	.word	0x00000001
        /*0048*/ 	.word	0x00000001


	//----- nvinfo : EIATTR_CRS_STACK_SIZE
	.align		4
.L_18:
        /*004c*/ 	.byte	0x04, 0x1e
        /*004e*/ 	.short	(.L_20 - .L_19)
.L_19:
        /*0050*/ 	.word	0x00000000


	//----- nvinfo : EIATTR_CBANK_PARAM_SIZE
	.align		4
.L_20:
        /*0054*/ 	.byte	0x03, 0x19
        /*0056*/ 	.short	0x000c


	//----- nvinfo : EIATTR_PARAM_CBANK
	.align		4
        /*0058*/ 	.byte	0x04, 0x0a
        /*005a*/ 	.short	(.L_22 - .L_21)
	.align		4
.L_21:
        /*005c*/ 	.word	index@(.nv.constant0.triton_poi_fused_tanh_3)
        /*0060*/ 	.short	0x0210
        /*0062*/ 	.short	0x000c


	//----- nvinfo : EIATTR_SW_WAR
	.align		4
.L_22:
        /*0064*/ 	.byte	0x04, 0x36
        /*0066*/ 	.short	(.L_24 - .L_23)
.L_23:
        /*0068*/ 	.word	0x00000008
.L_24:


//--------------------- .nv.callgraph             --------------------------
	.section	.nv.callgraph,"",@"SHT_CUDA_CALLGRAPH"
	.align	4
	.sectionentsize	8
	.align		4
        /*0000*/ 	.word	0x00000000
	.align		4
        /*0004*/ 	.word	0xffffffff
	.align		4
        /*0008*/ 	.word	0x00000000
	.align		4
        /*000c*/ 	.word	0xfffffffe
	.align		4
        /*0010*/ 	.word	0x00000000
	.align		4
        /*0014*/ 	.word	0xfffffffd
	.align		4
        /*0018*/ 	.word	0x00000000
	.align		4
        /*001c*/ 	.word	0xfffffffc


//--------------------- .nv.constant4             --------------------------
	.section	.nv.constant4,"a",@progbits
	.align	8
	.align		8
.nv.constant4:
        /*0000*/ 	.dword	_$_str


//--------------------- .text.triton_poi_fused_tanh_3 --------------------------
	.section	.text.triton_poi_fused_tanh_3,"ax",@progbits
	.align	128
        .global         triton_poi_fused_tanh_3
        .type           triton_poi_fused_tanh_3,@function
        .size           triton_poi_fused_tanh_3,(.L_x_9 - triton_poi_fused_tanh_3)
        .other          triton_poi_fused_tanh_3,@"STO_CUDA_ENTRY STV_DEFAULT"
triton_poi_fused_tanh_3:
.text.triton_poi_fused_tanh_3:
[----:B------:R-:W0:Y:S02]  /*0000*/  LDC R1, c[0x0][0x28] ;  /* 0x00000a00ff017b82 */ /* 0x000e240000000800 */
[----:B------:R-:W1:Y:S01]  /*0010*/  S2R R0, SR_TID.X ;  /* 0x0000000000007919 */ /* 0x000e620000002100 */
[----:B------:R-:W2:Y:S01]  /*0020*/  LDC.64 R2, c[0x0][0x210] ;  /* 0x00008400ff027b82 */ /* 0x000ea20000000a00 */
[----:B------:R-:W-:Y:S01]  /*0030*/  ULDC.64 UR4, c[0x0][0x208] ;  /* 0x0000820000047ab9 */ /* 0x000fe20000000a00 */
[----:B------:R-:W-:Y:S01]  /*0040*/  BSSY B0, `(.L_x_0) ;  /* 0x000000a000007945 */ /* 0x000fe20003800000 */
[----:B------:R-:W3:Y:S01]  /*0050*/  S2R R5, SR_CTAID.X ;  /* 0x0000000000057919 */ /* 0x000ee20000002500 */
[----:B-1----:R-:W-:-:S04]  /*0060*/  SHF.L.U32 R0, R0, 0x1, RZ ;  /* 0x0000000100007819 */ /* 0x002fc800000006ff */
[----:B------:R-:W-:-:S04]  /*0070*/  LOP3.LUT R0, R0, 0x3e, RZ, 0xc0, !PT ;  /* 0x0000003e00007812 */ /* 0x000fc800078ec0ff */
[----:B---3--:R-:W-:-:S04]  /*0080*/  LEA R5, R5, R0, 0x6 ;  /* 0x0000000005057211 */ /* 0x008fc800078e30ff */
[C---:B------:R-:W-:Y:S01]  /*0090*/  ISETP.GE.AND P0, PT, R5.reuse, 0x40, PT ;  /* 0x000000400500780c */ /* 0x040fe20003f06270 */
[----:B--2---:R-:W-:Y:S01]  /*00a0*/  IMAD.WIDE R2, R5, 0x4, R2 ;  /* 0x0000000405027825 */ /* 0x004fe200078e0202 */
[----:B------:R-:W-:-:S11]  /*00b0*/  CS2R R4, SRZ ;  /* 0x0000000000047805 */ /* 0x000fd6000001ff00 */
[----:B------:R-:W-:Y:S05]  /*00c0*/  @P0 BRA `(.L_x_1) ;  /* 0x0000000000040947 */ /* 0x000fea0003800000 */
[----:B------:R1:W5:Y:S02]  /*00d0*/  LDG.E.64 R4, desc[UR4][R2.64] ;  /* 0x0000000402047981 */ /* 0x000364000c1e1b00 */
.L_x_1:
[----:B------:R-:W-:Y:S05]  /*00e0*/  BSYNC B0 ;  /* 0x0000000000007941 */ /* 0x000fea0003800000 */
.L_x_0:
[----:B-----5:R-:W-:Y:S01]  /*00f0*/  FADD.FTZ R8, |R4|, -RZ ;  /* 0x800000ff04087221 */ /* 0x020fe20000010200 */
[----:B------:R-:W-:Y:S04]  /*0100*/  BSSY B0, `(.L_x_2) ;  /* 0x0000014000007945 */ /* 0x000fe80003800000 */
[----:B------:R-:W-:-:S13]  /*0110*/  FSETP.GE.AND P1, PT, R8, 0.60000002384185791016, PT ;  /* 0x3f19999a0800780b */ /* 0x000fda0003f26000 */
[----:B------:R-:W-:Y:S05]  /*0120*/  @!P1 BRA `(.L_x_3) ;  /* 0x0000000000289947 */ /* 0x000fea0003800000 */
[C---:B------:R-:W-:Y:S01]  /*0130*/  FMUL R0, R8.reuse, 2.8853900432586669922 ;  /* 0x4038aa3b08007820 */ /* 0x040fe20000400000 */
[----:B------:R-:W-:Y:S01]  /*0140*/  HFMA2.MMA R7, -RZ, RZ, 1.875, 0 ;  /* 0x3f800000ff077435 */ /* 0x000fe200000001ff */
[----:B------:R-:W-:-:S04]  /*0150*/  FSETP.GE.AND P1, PT, R8, 9.010913848876953125, PT ;  /* 0x41102cb40800780b */ /* 0x000fc80003f26000 */
[----:B------:R-:W2:Y:S02]  /*0160*/  MUFU.EX2 R0, R0 ;  /* 0x0000000000007308 */ /* 0x000ea40000000800 */
[----:B--2---:R-:W-:-:S06]  /*0170*/  FADD R6, R0, 1 ;  /* 0x3f80000000067421 */ /* 0x004fcc0000000000 */
[----:B------:R-:W2:Y:S02]  /*0180*/  MUFU.RCP R6, R6 ;  /* 0x0000000600067308 */ /* 0x000ea40000001000 */
[----:B--2---:R-:W-:-:S05]  /*0190*/  FFMA.FTZ R7, R6, -2, R7 ;  /* 0xc000000006077823 */ /* 0x004fca0000010007 */
[----:B------:R-:W-:-:S04]  /*01a0*/  FSEL R7, R7, 1, !P1 ;  /* 0x3f80000007077808 */ /* 0x000fc80004800000 */
[----:B------:R-:W-:Y:S01]  /*01b0*/  LOP3.LUT R4, R7, 0x80000000, R4, 0xf8, !PT ;  /* 0x8000000007047812 */ /* 0x000fe200078ef804 */
[----:B------:R-:W-:Y:S06]  /*01c0*/  BRA `(.L_x_4) ;  /* 0x00000000001c7947 */ /* 0x000fec0003800000 */
.L_x_3:
[----:B------:R-:W-:Y:S01]  /*01d0*/  MOV R0, 0x3c80f082 ;  /* 0x3c80f08200007802 */ /* 0x000fe20000000f00 */
[----:B------:R-:W-:-:S04]  /*01e0*/  FMUL R7, R4, R4 ;  /* 0x0000000404077220 */ /* 0x000fc80000400000 */
[----:B------:R-:W-:-:S04]  /*01f0*/  FFMA.FTZ R0, R7, R0, -0.052303962409496307373 ;  /* 0xbd563cae07007423 */ /* 0x000fc80000010000 */
[----:B------:R-:W-:-:S04]  /*0200*/  FFMA.FTZ R0, R7, R0, 0.1331529766321182251 ;  /* 0x3e08594107007423 */ /* 0x000fc80000010000 */
[----:B------:R-:W-:-:S04]  /*0210*/  FFMA.FTZ R0, R7, R0, -0.33332768082618713379 ;  /* 0xbeaaa9ed07007423 */ /* 0x000fc80000010000 */
[----:B------:R-:W-:-:S04]  /*0220*/  FFMA.FTZ R7, R7, R0, RZ ;  /* 0x0000000007077223 */ /* 0x000fc800000100ff */
[----:B------:R-:W-:-:S07]  /*0230*/  FFMA.FTZ R4, R7, R4, R4 ;  /* 0x0000000407047223 */ /* 0x000fce0000010004 */
.L_x_4:
[----:B------:R-:W-:Y:S05]  /*0240*/  BSYNC B0 ;  /* 0x0000000000007941 */ /* 0x000fea0003800000 */
.L_x_2:
[----:B------:R-:W-:Y:S01]  /*0250*/  FADD.FTZ R8, |R5|, -RZ ;  /* 0x800000ff05087221 */ /* 0x000fe20000010200 */
        /* <DEDUP_REMOVED lines=13> */
.L_x_6:
[----:B------:R-:W-:Y:S01]  /*0330*/  MOV R0, 0x3c80f082 ;  /* 0x3c80f08200007802 */ /* 0x000fe20000000f00 */
[----:B------:R-:W-:-:S04]  /*0340*/  FMUL R7, R5, R5 ;  /* 0x0000000505077220 */ /* 0x000fc80000400000 */
[----:B------:R-:W-:-:S04]  /*0350*/  FFMA.FTZ R0, R7, R0, -0.052303962409496307373 ;  /* 0xbd563cae07007423 */ /* 0x000fc80000010000 */
[----:B------:R-:W-:-:S04]  /*0360*/  FFMA.FTZ R0, R7, R0, 0.1331529766321182251 ;  /* 0x3e08594107007423 */ /* 0x000fc80000010000 */
[----:B------:R-:W-:-:S04]  /*0370*/  FFMA.FTZ R0, R7, R0, -0.33332768082618713379 ;  /* 0xbeaaa9ed07007423 */ /* 0x000fc80000010000 */
[----:B------:R-:W-:-:S04]  /*0380*/  FFMA.FTZ R0, R7, R0, RZ ;  /* 0x0000000007007223 */ /* 0x000fc800000100ff */
[----:B------:R-:W-:-:S07]  /*0390*/  FFMA.FTZ R5, R0, R5, R5 ;  /* 0x0000000500057223 */ /* 0x000fce0000010005 */
.L_x_7:
[----:B------:R-:W-:Y:S05]  /*03a0*/  BSYNC B0 ;  /* 0x0000000000007941 */ /* 0x000fea0003800000 */
.L_x_5:
[----:B------:R-:W-:Y:S05]  /*03b0*/  @P0 EXIT ;  /* 0x000000000000094d */ /* 0x000fea0003800000 */
[----:B------:R-:W-:Y:S01]  /*03c0*/  STG.E.64 desc[UR4][R2.64], R4 ;  /* 0x0000000402007986 */ /* 0x000fe2000c101b04 */
[----:B------:R-:W-:Y:S05]  /*03d0*/  EXIT ;  /* 0x000000000000794d */ /* 0x000fea0003800000 */
.L_x_8:
[----:B------:R-:W-:-:S00]  /*03e0*/  BRA `(.L_x_8) ;  /* 0xfffffffc00fc7947 */ /* 0x000fc0000383ffff */
[----:B------:R-:W-:-:S00]  /*03f0*/  NOP ;  /* 0x0000000000007918 */ /* 0x000fc00000000000 */
        /* <DEDUP_REMOVED lines=8> */
.L_x_9:


//--------------------- .nv.global.init           --------------------------
	.section	.nv.global.init,"aw",@progbits
.nv.global.init:
	.type		_$_str,@object
	.size		_$_str,(.L_0 - _$_str)
_$_str:
        /*0000*/ 	.byte	0x5f, 0x5f, 0x43, 0x55, 0x44, 0x41, 0x5f, 0x46, 0x54, 0x5a, 0x00
.L_0:


//--------------------- .nv.constant0.triton_poi_fused_tanh_3 --------------------------
	.section	.nv.constant0.triton_poi_fused_tanh_3,"a",@progbits
	.sectionflags	@""
	.align	4
.nv.constant0.triton_poi_fused_tanh_3:
	.zero		540
